	.headerflags	@"EF_CUDA_TEXMODE_UNIFIED EF_CUDA_64BIT_ADDRESS EF_CUDA_ACCELERATORS EF_CUDA_SM90 EF_CUDA_VIRTUAL_SM(EF_CUDA_SM90)"
	.elftype	@"ET_EXEC"


//--------------------- .nv.info                  --------------------------
	.section	.nv.info,"",@"SHT_CUDA_INFO"
	.align	4


	//----- nvinfo : EIATTR_REGCOUNT
	.align		4
        /*0000*/ 	.byte	0x04, 0x2f
        /*0002*/ 	.short	(.L_1 - .L_0)
	.align		4
.L_0:
        /*0004*/ 	.word	index@(triton_poi_fused_add_cat_copy_mul_2)
        /*0008*/ 	.word	0x00000015


	//----- nvinfo : EIATTR_MIN_STACK_SIZE
	.align		4
.L_1:
        /*000c*/ 	.byte	0x04, 0x12
        /*000e*/ 	.short	(.L_3 - .L_2)
	.align		4
.L_2:
        /*0010*/ 	.word	index@(triton_poi_fused_add_cat_copy_mul_2)
        /*0014*/ 	.word	0x00000000


	//----- nvinfo : EIATTR_FRAME_SIZE
	.align		4
.L_3:
        /*0018*/ 	.byte	0x04, 0x11
        /*001a*/ 	.short	(.L_5 - .L_4)
	.align		4
.L_4:
        /*001c*/ 	.word	index@(triton_poi_fused_add_cat_copy_mul_2)
        /*0020*/ 	.word	0x00000000


	//----- nvinfo : EIATTR_MIN_STACK_SIZE
	.align		4
.L_5:
        /*0024*/ 	.byte	0x04, 0x12
        /*0026*/ 	.short	(.L_7 - .L_6)
	.align		4
.L_6:
        /*0028*/ 	.word	index@(triton_poi_fused_add_cat_copy_mul_2)
        /*002c*/ 	.word	0x00000000
.L_7:


//--------------------- .nv.info.triton_poi_fused_add_cat_copy_mul_2 --------------------------
	.section	.nv.info.triton_poi_fused_add_cat_copy_mul_2,"",@"SHT_CUDA_INFO"
	.sectionflags	@""
	.align	4


	//----- nvinfo : EIATTR_CUDA_API_VERSION
	.align		4
        /*0000*/ 	.byte	0x04, 0x37
        /*0002*/ 	.short	(.L_9 - .L_8)
.L_8:
        /*0004*/ 	.word	0x0000007c


	//----- nvinfo : EIATTR_KPARAM_INFO
	.align		4
.L_9:
        /*0008*/ 	.byte	0x04, 0x17
        /*000a*/ 	.short	(.L_11 - .L_10)
.L_10:
        /*000c*/ 	.word	0x00000000
        /*0010*/ 	.short	0x0003
        /*0012*/ 	.short	0x0018
        /*0014*/ 	.byte	0x00, 0xf0, 0x11, 0x00


	//----- nvinfo : EIATTR_KPARAM_INFO
	.align		4
.L_11:
        /*0018*/ 	.byte	0x04, 0x17
        /*001a*/ 	.short	(.L_13 - .L_12)
.L_12:
        /*001c*/ 	.word	0x00000000
        /*0020*/ 	.short	0x0002
        /*0022*/ 	.short	0x0010
        /*0024*/ 	.byte	0x00, 0xf4, 0x21, 0x00


	//----- nvinfo : EIATTR_KPARAM_INFO
	.align		4
.L_13:
        /*0028*/ 	.byte	0x04, 0x17
        /*002a*/ 	.short	(.L_15 - .L_14)
.L_14:
        /*002c*/ 	.word	0x00000000
        /*0030*/ 	.short	0x0001
        /*0032*/ 	.short	0x0008
        /*0034*/ 	.byte	0x00, 0xf4, 0x21, 0x00


	//----- nvinfo : EIATTR_KPARAM_INFO
	.align		4
.L_15:
        /*0038*/ 	.byte	0x04, 0x17
        /*003a*/ 	.short	(.L_17 - .L_16)
.L_16:
        /*003c*/ 	.word	0x00000000
        /*0040*/ 	.short	0x0000
        /*0042*/ 	.short	0x0000
        /*0044*/ 	.byte	0x00, 0xf4, 0x21, 0x00


	//----- nvinfo : EIATTR_SPARSE_MMA_MASK
	.align		4
.L_17:
        /*0048*/ 	.byte	0x03, 0x50
        /*004a*/ 	.short	0x0000


	//----- nvinfo : EIATTR_MAXREG_COUNT
	.align		4
        /*004c*/ 	.byte	0x03, 0x1b
        /*004e*/ 	.short	0x00ff


	//----- nvinfo : EIATTR_EXIT_INSTR_OFFSETS
	.align		4
        /*0050*/ 	.byte	0x04, 0x1c
        /*0052*/ 	.short	(.L_19 - .L_18)


	//   ....[0]....
.L_18:
        /*0054*/ 	.word	0x00000360


	//   ....[1]....
        /*0058*/ 	.word	0x00000380


	//----- nvinfo : EIATTR_REQNTID
	.align		4
.L_19:
        /*005c*/ 	.byte	0x04, 0x10
        /*005e*/ 	.short	(.L_21 - .L_20)
.L_20:
        /*0060*/ 	.word	0x00000020
        /*0064*/ 	.word	0x00000001
        /*0068*/ 	.word	0x00000001


	//----- nvinfo : EIATTR_CBANK_PARAM_SIZE
	.align		4
.L_21:
        /*006c*/ 	.byte	0x03, 0x19
        /*006e*/ 	.short	0x001c


	//----- nvinfo : EIATTR_PARAM_CBANK
	.align		4
        /*0070*/ 	.byte	0x04, 0x0a
        /*0072*/ 	.short	(.L_23 - .L_22)
	.align		4
.L_22:
        /*0074*/ 	.word	index@(.nv.constant0.triton_poi_fused_add_cat_copy_mul_2)
        /*0078*/ 	.short	0x0210
        /*007a*/ 	.short	0x001c


	//----- nvinfo : EIATTR_SW_WAR
	.align		4
.L_23:
        /*007c*/ 	.byte	0x04, 0x36
        /*007e*/ 	.short	(.L_25 - .L_24)
.L_24:
        /*0080*/ 	.word	0x00000008
.L_25:


//--------------------- .nv.callgraph             --------------------------
	.section	.nv.callgraph,"",@"SHT_CUDA_CALLGRAPH"
	.align	4
	.sectionentsize	8
	.align		4
        /*0000*/ 	.word	0x00000000
	.align		4
        /*0004*/ 	.word	0xffffffff
	.align		4
        /*0008*/ 	.word	0x00000000
	.align		4
        /*000c*/ 	.word	0xfffffffe
	.align		4
        /*0010*/ 	.word	0x00000000
	.align		4
        /*0014*/ 	.word	0xfffffffd
	.align		4
        /*0018*/ 	.word	0x00000000
	.align		4
        /*001c*/ 	.word	0xfffffffc


//--------------------- .text.triton_poi_fused_add_cat_copy_mul_2 --------------------------
	.section	.text.triton_poi_fused_add_cat_copy_mul_2,"ax",@progbits
	.align	128
        .global         triton_poi_fused_add_cat_copy_mul_2
        .type           triton_poi_fused_add_cat_copy_mul_2,@function
        .size           triton_poi_fused_add_cat_copy_mul_2,(.L_x_1 - triton_poi_fused_add_cat_copy_mul_2)
        .other          triton_poi_fused_add_cat_copy_mul_2,@"STO_CUDA_ENTRY STV_DEFAULT"
triton_poi_fused_add_cat_copy_mul_2:
.text.triton_poi_fused_add_cat_copy_mul_2:
[----:B------:R-:W0:Y:S02]  /*0000*/  LDC R1, c[0x0][0x28] ;  /* 0x00000a00ff017b82 */ /* 0x000e240000000800 */
[----:B------:R-:W1:Y:S01]  /*0010*/  S2R R0, SR_TID.X ;  /* 0x0000000000007919 */ /* 0x000e620000002100 */
[----:B------:R-:W2:Y:S01]  /*0020*/  LDC.64 R8, c[0x0][0x218] ;  /* 0x00008600ff087b82 */ /* 0x000ea20000000a00 */
[----:B------:R-:W-:Y:S01]  /*0030*/  CS2R R16, SRZ ;  /* 0x0000000000107805 */ /* 0x000fe2000001ff00 */
[----:B------:R-:W-:Y:S01]  /*0040*/  IMAD.MOV.U32 R18, RZ, RZ, RZ ;  /* 0x000000ffff127224 */ /* 0x000fe200078e00ff */
[----:B------:R-:W3:Y:S01]  /*0050*/  S2R R3, SR_CTAID.X ;  /* 0x0000000000037919 */ /* 0x000ee20000002500 */
[----:B------:R-:W-:Y:S01]  /*0060*/  ULDC.64 UR4, c[0x0][0x208] ;  /* 0x0000820000047ab9 */ /* 0x000fe20000000a00 */
[----:B-1----:R-:W-:Y:S02]  /*0070*/  LOP3.LUT R0, R0, 0x1f, RZ, 0xc0, !PT ;  /* 0x0000001f00007812 */ /* 0x002fe400078ec0ff */
[----:B---3--:R-:W-:-:S03]  /*0080*/  SHF.R.S32.HI R4, RZ, 0x1a, R3 ;  /* 0x0000001aff047819 */ /* 0x008fc60000011403 */
[----:B------:R-:W-:Y:S02]  /*0090*/  IMAD R11, R3, 0x20, R0 ;  /* 0x00000020030b7824 */ /* 0x000fe400078e0200 */
[----:B------:R-:W1:Y:S01]  /*00a0*/  LDC.64 R2, c[0x0][0x210] ;  /* 0x00008400ff027b82 */ /* 0x000e620000000a00 */
[----:B------:R-:W-:Y:S02]  /*00b0*/  SGXT R4, R4, 0x1 ;  /* 0x000000010404781a */ /* 0x000fe40000000200 */
[----:B------:R-:W-:Y:S02]  /*00c0*/  SHF.R.S32.HI R0, RZ, 0x1f, R11 ;  /* 0x0000001fff007819 */ /* 0x000fe4000001140b */
[-C--:B------:R-:W-:Y:S02]  /*00d0*/  LEA.HI R6, R4, R11.reuse, RZ, 0x3 ;  /* 0x0000000b04067211 */ /* 0x080fe400078f18ff */
[----:B------:R-:W-:Y:S02]  /*00e0*/  LEA.HI R0, R0, R11, RZ, 0x2 ;  /* 0x0000000b00007211 */ /* 0x000fe400078f10ff */
[----:B------:R-:W-:-:S02]  /*00f0*/  LOP3.LUT R7, R6, 0xfffffff8, RZ, 0xc0, !PT ;  /* 0xfffffff806077812 */ /* 0x000fc400078ec0ff */
[----:B------:R-:W-:Y:S02]  /*0100*/  SHF.R.S32.HI R5, RZ, 0x2, R0 ;  /* 0x00000002ff057819 */ /* 0x000fe40000011400 */
[C---:B------:R-:W-:Y:S02]  /*0110*/  LOP3.LUT R4, R0.reuse, 0xfffffffc, RZ, 0xc0, !PT ;  /* 0xfffffffc00047812 */ /* 0x040fe400078ec0ff */
[----:B------:R-:W-:Y:S02]  /*0120*/  LEA.HI R0, R0, R5, RZ, 0x1 ;  /* 0x0000000500007211 */ /* 0x000fe400078f08ff */
[----:B------:R-:W-:Y:S01]  /*0130*/  SHF.R.S32.HI R6, RZ, 0x3, R6 ;  /* 0x00000003ff067819 */ /* 0x000fe20000011406 */
[C---:B------:R-:W-:Y:S01]  /*0140*/  IMAD.IADD R10, R11.reuse, 0x1, -R4 ;  /* 0x000000010b0a7824 */ /* 0x040fe200078e0a04 */
[----:B------:R-:W-:Y:S02]  /*0150*/  LOP3.LUT R0, R0, 0xfffffffe, RZ, 0xc0, !PT ;  /* 0xfffffffe00007812 */ /* 0x000fe400078ec0ff */
[----:B------:R-:W-:Y:S01]  /*0160*/  ISETP.GE.AND P0, PT, R11, 0x20, PT ;  /* 0x000000200b00780c */ /* 0x000fe20003f06270 */
[----:B------:R-:W-:-:S02]  /*0170*/  IMAD.IADD R7, R10, 0x1, R7 ;  /* 0x000000010a077824 */ /* 0x000fc400078e0207 */
[----:B------:R-:W-:Y:S02]  /*0180*/  IMAD.IADD R0, R5, 0x1, -R0 ;  /* 0x0000000105007824 */ /* 0x000fe400078e0a00 */
[----:B------:R-:W-:Y:S02]  /*0190*/  IMAD.SHL.U32 R13, R6, 0x4, RZ ;  /* 0x00000004060d7824 */ /* 0x000fe400078e00ff */
[----:B------:R-:W-:Y:S01]  /*01a0*/  VIADD R15, R7, 0x4 ;  /* 0x00000004070f7836 */ /* 0x000fe20000000000 */
[C---:B------:R-:W-:Y:S01]  /*01b0*/  ISETP.GE.AND P2, PT, R0.reuse, 0x1, PT ;  /* 0x000000010000780c */ /* 0x040fe20003f46270 */
[----:B-1----:R-:W-:Y:S01]  /*01c0*/  IMAD.WIDE R2, R13, 0x4, R2 ;  /* 0x000000040d027825 */ /* 0x002fe200078e0202 */
[----:B------:R-:W-:Y:S02]  /*01d0*/  ISETP.GT.AND P1, PT, R0, RZ, !P0 ;  /* 0x000000ff0000720c */ /* 0x000fe40004724270 */
[----:B------:R-:W-:Y:S01]  /*01e0*/  ISETP.LT.AND P4, PT, R11, 0x20, !P2 ;  /* 0x000000200b00780c */ /* 0x000fe20005781270 */
[----:B--2---:R-:W-:Y:S01]  /*01f0*/  IMAD.WIDE R4, R7, 0x4, R8 ;  /* 0x0000000407047825 */ /* 0x004fe200078e0208 */
[----:B------:R-:W-:-:S03]  /*0200*/  CS2R R12, SRZ ;  /* 0x00000000000c7805 */ /* 0x000fc6000001ff00 */
[--C-:B------:R-:W-:Y:S01]  /*0210*/  IMAD.WIDE R6, R15, 0x4, R8.reuse ;  /* 0x000000040f067825 */ /* 0x100fe200078e0208 */
[----:B------:R-:W-:Y:S01]  /*0220*/  CS2R R14, SRZ ;  /* 0x00000000000e7805 */ /* 0x000fe2000001ff00 */
[----:B------:R1:W2:Y:S02]  /*0230*/  @!P0 LDG.E.EL R17, desc[UR4][R4.64] ;  /* 0x0000000404118981 */ /* 0x0002a4000c2e1900 */
[C---:B------:R-:W-:Y:S02]  /*0240*/  IMAD.WIDE R8, R11.reuse, 0x4, R8 ;  /* 0x000000040b087825 */ /* 0x040fe400078e0208 */
[----:B------:R3:W4:Y:S04]  /*0250*/  @!P0 LDG.E.EL R18, desc[UR4][R6.64] ;  /* 0x0000000406128981 */ /* 0x000728000c2e1900 */
[----:B------:R-:W2:Y:S01]  /*0260*/  @!P0 LDG.E.EL R13, desc[UR4][R2.64+0x8] ;  /* 0x00000804020d8981 */ /* 0x000ea2000c2e1900 */
[----:B------:R-:W-:Y:S01]  /*0270*/  ISETP.NE.AND P5, PT, R10, 0x3, PT ;  /* 0x000000030a00780c */ /* 0x000fe20003fa5270 */
[----:B-1----:R-:W1:Y:S02]  /*0280*/  LDC.64 R4, c[0x0][0x220] ;  /* 0x00008800ff047b82 */ /* 0x002e640000000a00 */
[----:B------:R-:W4:Y:S04]  /*0290*/  @!P0 LDG.E.EL R12, desc[UR4][R2.64+0xc] ;  /* 0x00000c04020c8981 */ /* 0x000f28000c2e1900 */
[----:B------:R-:W5:Y:S04]  /*02a0*/  @P4 LDG.E.EL R15, desc[UR4][R2.64] ;  /* 0x00000004020f4981 */ /* 0x000f68000c2e1900 */
[----:B------:R-:W3:Y:S04]  /*02b0*/  @!P0 LDG.E R14, desc[UR4][R8.64] ;  /* 0x00000004080e8981 */ /* 0x000ee8000c1e1900 */
[----:B------:R-:W3:Y:S01]  /*02c0*/  @P1 LDG.E.EL R16, desc[UR4][R2.64+0x4] ;  /* 0x0000040402101981 */ /* 0x000ee2000c2e1900 */
[----:B------:R-:W-:Y:S01]  /*02d0*/  ISETP.NE.AND P3, PT, R0, 0x1, PT ;  /* 0x000000010000780c */ /* 0x000fe20003f65270 */
[----:B-1----:R-:W-:-:S04]  /*02e0*/  IMAD.WIDE R4, R11, 0x4, R4 ;  /* 0x000000040b047825 */ /* 0x002fc800078e0204 */
[----:B--2---:R-:W-:Y:S01]  /*02f0*/  @!P5 FMUL R17, R13, 0.5 ;  /* 0x3f0000000d11d820 */ /* 0x004fe20000400000 */
[----:B----4-:R-:W-:Y:S01]  /*0300*/  @!P5 FMUL R18, R12, -0.5 ;  /* 0xbf0000000c12d820 */ /* 0x010fe20000400000 */
[----:B------:R-:W-:Y:S02]  /*0310*/  ISETP.NE.AND P5, PT, R0, RZ, PT ;  /* 0x000000ff0000720c */ /* 0x000fe40003fa5270 */
[----:B-----5:R-:W-:-:S04]  /*0320*/  SEL R15, R15, RZ, P4 ;  /* 0x000000ff0f0f7207 */ /* 0x020fc80002000000 */
[----:B---3--:R-:W-:Y:S02]  /*0330*/  @P3 FSEL R18, R17, R14, !P5 ;  /* 0x0000000e11123208 */ /* 0x008fe40006800000 */
[----:B------:R-:W-:-:S05]  /*0340*/  @P2 SEL R15, R16, RZ, P1 ;  /* 0x000000ff100f2207 */ /* 0x000fca0000800000 */
[----:B------:R-:W-:Y:S01]  /*0350*/  FADD R15, R18, R15 ;  /* 0x0000000f120f7221 */ /* 0x000fe20000000000 */
[----:B------:R-:W-:Y:S06]  /*0360*/  @P0 EXIT ;  /* 0x000000000000094d */ /* 0x000fec0003800000 */
[----:B------:R-:W-:Y:S01]  /*0370*/  STG.E desc[UR4][R4.64], R15 ;  /* 0x0000000f04007986 */ /* 0x000fe2000c101904 */
[----:B------:R-:W-:Y:S05]  /*0380*/  EXIT ;  /* 0x000000000000794d */ /* 0x000fea0003800000 */
.L_x_0:
[----:B------:R-:W-:-:S00]  /*0390*/  BRA `(.L_x_0) ;  /* 0xfffffffc00fc7947 */ /* 0x000fc0000383ffff */
[----:B------:R-:W-:-:S00]  /*03a0*/  NOP ;  /* 0x0000000000007918 */ /* 0x000fc00000000000 */
        /* <DEDUP_REMOVED lines=13> */
.L_x_1:


//--------------------- .nv.constant0.triton_poi_fused_add_cat_copy_mul_2 --------------------------
	.section	.nv.constant0.triton_poi_fused_add_cat_copy_mul_2,"a",@progbits
	.sectionflags	@""
	.align	4
.nv.constant0.triton_poi_fused_add_cat_copy_mul_2:
	.zero		556
